//
// Generated by NVIDIA NVVM Compiler
//
// Compiler Build ID: CL-36424714
// Cuda compilation tools, release 13.0, V13.0.88
// Based on NVVM 20.0.0
//

.version 9.0
.target sm_100
.address_size 64

	// .globl	_Z18scalar_copy_kernelPfPKfm

.visible .entry _Z18scalar_copy_kernelPfPKfm(
	.param .u64 .ptr .align 1 _Z18scalar_copy_kernelPfPKfm_param_0,
	.param .u64 .ptr .align 1 _Z18scalar_copy_kernelPfPKfm_param_1,
	.param .u64 _Z18scalar_copy_kernelPfPKfm_param_2
)
{
	.reg .pred 	%p<3>;
	.reg .b32 	%r<7>;
	.reg .b32 	%f<2>;
	.reg .b64 	%rd<14>;

	ld.param.u64 	%rd7, [_Z18scalar_copy_kernelPfPKfm_param_0];
	ld.param.u64 	%rd8, [_Z18scalar_copy_kernelPfPKfm_param_1];
	ld.param.u64 	%rd9, [_Z18scalar_copy_kernelPfPKfm_param_2];
	mov.u32 	%r2, %ctaid.x;
	mov.u32 	%r3, %ntid.x;
	mov.u32 	%r4, %tid.x;
	mad.lo.s32 	%r5, %r2, %r3, %r4;
	cvt.u64.u32 	%rd13, %r5;
	mov.u32 	%r6, %nctaid.x;
	mul.lo.s32 	%r1, %r6, %r3;
	setp.le.u64 	%p1, %rd9, %rd13;
	@%p1 bra 	$L__BB0_3;
	cvt.u64.u32 	%rd2, %r1;
	cvta.to.global.u64 	%rd3, %rd8;
	cvta.to.global.u64 	%rd4, %rd7;
$L__BB0_2:
	shl.b64 	%rd10, %rd13, 2;
	add.s64 	%rd11, %rd3, %rd10;
	ld.global.f32 	%f1, [%rd11];
	add.s64 	%rd12, %rd4, %rd10;
	st.global.f32 	[%rd12], %f1;
	add.s64 	%rd13, %rd13, %rd2;
	setp.lt.u64 	%p2, %rd13, %rd9;
	@%p2 bra 	$L__BB0_2;
$L__BB0_3:
	ret;

}
	// .globl	_Z22vectorized_copy_kernelP6float4PKS_m
.visible .entry _Z22vectorized_copy_kernelP6float4PKS_m(
	.param .u64 .ptr .align 1 _Z22vectorized_copy_kernelP6float4PKS_m_param_0,
	.param .u64 .ptr .align 1 _Z22vectorized_copy_kernelP6float4PKS_m_param_1,
	.param .u64 _Z22vectorized_copy_kernelP6float4PKS_m_param_2
)
{
	.reg .pred 	%p<3>;
	.reg .b32 	%r<7>;
	.reg .b32 	%f<5>;
	.reg .b64 	%rd<14>;

	ld.param.u64 	%rd7, [_Z22vectorized_copy_kernelP6float4PKS_m_param_0];
	ld.param.u64 	%rd8, [_Z22vectorized_copy_kernelP6float4PKS_m_param_1];
	ld.param.u64 	%rd9, [_Z22vectorized_copy_kernelP6float4PKS_m_param_2];
	mov.u32 	%r2, %ctaid.x;
	mov.u32 	%r3, %ntid.x;
	mov.u32 	%r4, %tid.x;
	mad.lo.s32 	%r5, %r2, %r3, %r4;
	cvt.u64.u32 	%rd13, %r5;
	mov.u32 	%r6, %nctaid.x;
	mul.lo.s32 	%r1, %r6, %r3;
	setp.le.u64 	%p1, %rd9, %rd13;
	@%p1 bra 	$L__BB1_3;
	cvt.u64.u32 	%rd2, %r1;
	cvta.to.global.u64 	%rd3, %rd8;
	cvta.to.global.u64 	%rd4, %rd7;
$L__BB1_2:
	shl.b64 	%rd10, %rd13, 4;
	add.s64 	%rd11, %rd4, %rd10;
	add.s64 	%rd12, %rd3, %rd10;
	ld.global.v4.f32 	{%f1, %f2, %f3, %f4}, [%rd12];
	st.global.v4.f32 	[%rd11], {%f1, %f2, %f3, %f4};
	add.s64 	%rd13, %rd13, %rd2;
	setp.lt.u64 	%p2, %rd13, %rd9;
	@%p2 bra 	$L__BB1_2;
$L__BB1_3:
	ret;

}
	// .globl	_Z27hbm3e_optimized_copy_kernelP6float4PKS_m
.visible .entry _Z27hbm3e_optimized_copy_kernelP6float4PKS_m(
	.param .u64 .ptr .align 1 _Z27hbm3e_optimized_copy_kernelP6float4PKS_m_param_0,
	.param .u64 .ptr .align 1 _Z27hbm3e_optimized_copy_kernelP6float4PKS_m_param_1,
	.param .u64 _Z27hbm3e_optimized_copy_kernelP6float4PKS_m_param_2
)
{
	.reg .pred 	%p<19>;
	.reg .b32 	%r<7>;
	.reg .b32 	%f<65>;
	.reg .b64 	%rd<44>;

	ld.param.u64 	%rd8, [_Z27hbm3e_optimized_copy_kernelP6float4PKS_m_param_0];
	ld.param.u64 	%rd9, [_Z27hbm3e_optimized_copy_kernelP6float4PKS_m_param_1];
	ld.param.u64 	%rd10, [_Z27hbm3e_optimized_copy_kernelP6float4PKS_m_param_2];
	mov.u32 	%r2, %ctaid.x;
	mov.u32 	%r1, %ntid.x;
	mov.u32 	%r3, %tid.x;
	mad.lo.s32 	%r4, %r2, %r1, %r3;
	mul.wide.u32 	%rd43, %r4, 16;
	setp.ge.u64 	%p1, %rd43, %rd10;
	@%p1 bra 	$L__BB2_35;
	mov.u32 	%r5, %nctaid.x;
	mul.lo.s32 	%r6, %r5, %r1;
	mul.wide.u32 	%rd2, %r6, 16;
	cvta.to.global.u64 	%rd3, %rd8;
$L__BB2_2:
	setp.ge.u64 	%p2, %rd43, %rd10;
	shl.b64 	%rd11, %rd43, 4;
	add.s64 	%rd5, %rd3, %rd11;
	add.s64 	%rd6, %rd9, %rd11;
	@%p2 bra 	$L__BB2_4;
	// begin inline asm
	ld.global.cs.v4.f32 {%f1,%f2,%f3,%f4}, [%rd6];
	// end inline asm
	st.global.f32 	[%rd5], %f1;
	st.global.f32 	[%rd5+4], %f2;
	st.global.f32 	[%rd5+8], %f3;
	st.global.f32 	[%rd5+12], %f4;
$L__BB2_4:
	add.s64 	%rd13, %rd43, 1;
	setp.ge.u64 	%p3, %rd13, %rd10;
	@%p3 bra 	$L__BB2_6;
	add.s64 	%rd14, %rd6, 16;
	// begin inline asm
	ld.global.cs.v4.f32 {%f5,%f6,%f7,%f8}, [%rd14];
	// end inline asm
	st.global.f32 	[%rd5+16], %f5;
	st.global.f32 	[%rd5+20], %f6;
	st.global.f32 	[%rd5+24], %f7;
	st.global.f32 	[%rd5+28], %f8;
$L__BB2_6:
	add.s64 	%rd15, %rd43, 2;
	setp.ge.u64 	%p4, %rd15, %rd10;
	@%p4 bra 	$L__BB2_8;
	add.s64 	%rd16, %rd6, 32;
	// begin inline asm
	ld.global.cs.v4.f32 {%f9,%f10,%f11,%f12}, [%rd16];
	// end inline asm
	st.global.f32 	[%rd5+32], %f9;
	st.global.f32 	[%rd5+36], %f10;
	st.global.f32 	[%rd5+40], %f11;
	st.global.f32 	[%rd5+44], %f12;
$L__BB2_8:
	add.s64 	%rd17, %rd43, 3;
	setp.ge.u64 	%p5, %rd17, %rd10;
	@%p5 bra 	$L__BB2_10;
	add.s64 	%rd18, %rd6, 48;
	// begin inline asm
	ld.global.cs.v4.f32 {%f13,%f14,%f15,%f16}, [%rd18];
	// end inline asm
	st.global.f32 	[%rd5+48], %f13;
	st.global.f32 	[%rd5+52], %f14;
	st.global.f32 	[%rd5+56], %f15;
	st.global.f32 	[%rd5+60], %f16;
$L__BB2_10:
	add.s64 	%rd19, %rd43, 4;
	setp.ge.u64 	%p6, %rd19, %rd10;
	@%p6 bra 	$L__BB2_12;
	add.s64 	%rd20, %rd6, 64;
	// begin inline asm
	ld.global.cs.v4.f32 {%f17,%f18,%f19,%f20}, [%rd20];
	// end inline asm
	st.global.f32 	[%rd5+64], %f17;
	st.global.f32 	[%rd5+68], %f18;
	st.global.f32 	[%rd5+72], %f19;
	st.global.f32 	[%rd5+76], %f20;
$L__BB2_12:
	add.s64 	%rd21, %rd43, 5;
	setp.ge.u64 	%p7, %rd21, %rd10;
	@%p7 bra 	$L__BB2_14;
	add.s64 	%rd22, %rd6, 80;
	// begin inline asm
	ld.global.cs.v4.f32 {%f21,%f22,%f23,%f24}, [%rd22];
	// end inline asm
	st.global.f32 	[%rd5+80], %f21;
	st.global.f32 	[%rd5+84], %f22;
	st.global.f32 	[%rd5+88], %f23;
	st.global.f32 	[%rd5+92], %f24;
$L__BB2_14:
	add.s64 	%rd23, %rd43, 6;
	setp.ge.u64 	%p8, %rd23, %rd10;
	@%p8 bra 	$L__BB2_16;
	add.s64 	%rd24, %rd6, 96;
	// begin inline asm
	ld.global.cs.v4.f32 {%f25,%f26,%f27,%f28}, [%rd24];
	// end inline asm
	st.global.f32 	[%rd5+96], %f25;
	st.global.f32 	[%rd5+100], %f26;
	st.global.f32 	[%rd5+104], %f27;
	st.global.f32 	[%rd5+108], %f28;
$L__BB2_16:
	add.s64 	%rd25, %rd43, 7;
	setp.ge.u64 	%p9, %rd25, %rd10;
	@%p9 bra 	$L__BB2_18;
	add.s64 	%rd26, %rd6, 112;
	// begin inline asm
	ld.global.cs.v4.f32 {%f29,%f30,%f31,%f32}, [%rd26];
	// end inline asm
	st.global.f32 	[%rd5+112], %f29;
	st.global.f32 	[%rd5+116], %f30;
	st.global.f32 	[%rd5+120], %f31;
	st.global.f32 	[%rd5+124], %f32;
$L__BB2_18:
	add.s64 	%rd27, %rd43, 8;
	setp.ge.u64 	%p10, %rd27, %rd10;
	@%p10 bra 	$L__BB2_20;
	add.s64 	%rd28, %rd6, 128;
	// begin inline asm
	ld.global.cs.v4.f32 {%f33,%f34,%f35,%f36}, [%rd28];
	// end inline asm
	st.global.f32 	[%rd5+128], %f33;
	st.global.f32 	[%rd5+132], %f34;
	st.global.f32 	[%rd5+136], %f35;
	st.global.f32 	[%rd5+140], %f36;
$L__BB2_20:
	add.s64 	%rd29, %rd43, 9;
	setp.ge.u64 	%p11, %rd29, %rd10;
	@%p11 bra 	$L__BB2_22;
	add.s64 	%rd30, %rd6, 144;
	// begin inline asm
	ld.global.cs.v4.f32 {%f37,%f38,%f39,%f40}, [%rd30];
	// end inline asm
	st.global.f32 	[%rd5+144], %f37;
	st.global.f32 	[%rd5+148], %f38;
	st.global.f32 	[%rd5+152], %f39;
	st.global.f32 	[%rd5+156], %f40;
$L__BB2_22:
	add.s64 	%rd31, %rd43, 10;
	setp.ge.u64 	%p12, %rd31, %rd10;
	@%p12 bra 	$L__BB2_24;
	add.s64 	%rd32, %rd6, 160;
	// begin inline asm
	ld.global.cs.v4.f32 {%f41,%f42,%f43,%f44}, [%rd32];
	// end inline asm
	st.global.f32 	[%rd5+160], %f41;
	st.global.f32 	[%rd5+164], %f42;
	st.global.f32 	[%rd5+168], %f43;
	st.global.f32 	[%rd5+172], %f44;
$L__BB2_24:
	add.s64 	%rd33, %rd43, 11;
	setp.ge.u64 	%p13, %rd33, %rd10;
	@%p13 bra 	$L__BB2_26;
	add.s64 	%rd34, %rd6, 176;
	// begin inline asm
	ld.global.cs.v4.f32 {%f45,%f46,%f47,%f48}, [%rd34];
	// end inline asm
	st.global.f32 	[%rd5+176], %f45;
	st.global.f32 	[%rd5+180], %f46;
	st.global.f32 	[%rd5+184], %f47;
	st.global.f32 	[%rd5+188], %f48;
$L__BB2_26:
	add.s64 	%rd35, %rd43, 12;
	setp.ge.u64 	%p14, %rd35, %rd10;
	@%p14 bra 	$L__BB2_28;
	add.s64 	%rd36, %rd6, 192;
	// begin inline asm
	ld.global.cs.v4.f32 {%f49,%f50,%f51,%f52}, [%rd36];
	// end inline asm
	st.global.f32 	[%rd5+192], %f49;
	st.global.f32 	[%rd5+196], %f50;
	st.global.f32 	[%rd5+200], %f51;
	st.global.f32 	[%rd5+204], %f52;
$L__BB2_28:
	add.s64 	%rd37, %rd43, 13;
	setp.ge.u64 	%p15, %rd37, %rd10;
	@%p15 bra 	$L__BB2_30;
	add.s64 	%rd38, %rd6, 208;
	// begin inline asm
	ld.global.cs.v4.f32 {%f53,%f54,%f55,%f56}, [%rd38];
	// end inline asm
	st.global.f32 	[%rd5+208], %f53;
	st.global.f32 	[%rd5+212], %f54;
	st.global.f32 	[%rd5+216], %f55;
	st.global.f32 	[%rd5+220], %f56;
$L__BB2_30:
	add.s64 	%rd39, %rd43, 14;
	setp.ge.u64 	%p16, %rd39, %rd10;
	@%p16 bra 	$L__BB2_32;
	add.s64 	%rd40, %rd6, 224;
	// begin inline asm
	ld.global.cs.v4.f32 {%f57,%f58,%f59,%f60}, [%rd40];
	// end inline asm
	st.global.f32 	[%rd5+224], %f57;
	st.global.f32 	[%rd5+228], %f58;
	st.global.f32 	[%rd5+232], %f59;
	st.global.f32 	[%rd5+236], %f60;
$L__BB2_32:
	add.s64 	%rd41, %rd43, 15;
	setp.ge.u64 	%p17, %rd41, %rd10;
	@%p17 bra 	$L__BB2_34;
	add.s64 	%rd42, %rd6, 240;
	// begin inline asm
	ld.global.cs.v4.f32 {%f61,%f62,%f63,%f64}, [%rd42];
	// end inline asm
	st.global.f32 	[%rd5+240], %f61;
	st.global.f32 	[%rd5+244], %f62;
	st.global.f32 	[%rd5+248], %f63;
	st.global.f32 	[%rd5+252], %f64;
$L__BB2_34:
	add.s64 	%rd43, %rd43, %rd2;
	setp.lt.u64 	%p18, %rd43, %rd10;
	@%p18 bra 	$L__BB2_2;
$L__BB2_35:
	ret;

}
	// .globl	_Z26hbm3e_prefetch_copy_kernelP6float4PKS_m
.visible .entry _Z26hbm3e_prefetch_copy_kernelP6float4PKS_m(
	.param .u64 .ptr .align 1 _Z26hbm3e_prefetch_copy_kernelP6float4PKS_m_param_0,
	.param .u64 .ptr .align 1 _Z26hbm3e_prefetch_copy_kernelP6float4PKS_m_param_1,
	.param .u64 _Z26hbm3e_prefetch_copy_kernelP6float4PKS_m_param_2
)
{
	.reg .pred 	%p<20>;
	.reg .b32 	%r<7>;
	.reg .b32 	%f<65>;
	.reg .b64 	%rd<33>;

	ld.param.u64 	%rd9, [_Z26hbm3e_prefetch_copy_kernelP6float4PKS_m_param_0];
	ld.param.u64 	%rd10, [_Z26hbm3e_prefetch_copy_kernelP6float4PKS_m_param_1];
	ld.param.u64 	%rd11, [_Z26hbm3e_prefetch_copy_kernelP6float4PKS_m_param_2];
	mov.u32 	%r2, %ctaid.x;
	mov.u32 	%r1, %ntid.x;
	mov.u32 	%r3, %tid.x;
	mad.lo.s32 	%r4, %r2, %r1, %r3;
	mul.wide.u32 	%rd32, %r4, 16;
	setp.ge.u64 	%p1, %rd32, %rd11;
	@%p1 bra 	$L__BB3_37;
	mov.u32 	%r5, %nctaid.x;
	mul.lo.s32 	%r6, %r5, %r1;
	mul.wide.u32 	%rd2, %r6, 16;
	cvta.to.global.u64 	%rd3, %rd10;
	cvta.to.global.u64 	%rd4, %rd9;
$L__BB3_2:
	add.s64 	%rd12, %rd32, 2048;
	setp.ge.u64 	%p2, %rd12, %rd11;
	@%p2 bra 	$L__BB3_4;
	shl.b64 	%rd14, %rd32, 4;
	add.s64 	%rd15, %rd10, %rd14;
	add.s64 	%rd13, %rd15, 32768;
	// begin inline asm
	prefetch.global.L2 [%rd13];
	// end inline asm
$L__BB3_4:
	setp.ge.u64 	%p3, %rd32, %rd11;
	shl.b64 	%rd16, %rd32, 4;
	add.s64 	%rd6, %rd4, %rd16;
	add.s64 	%rd7, %rd3, %rd16;
	@%p3 bra 	$L__BB3_6;
	ld.global.v4.f32 	{%f1, %f2, %f3, %f4}, [%rd7];
	st.global.v4.f32 	[%rd6], {%f1, %f2, %f3, %f4};
$L__BB3_6:
	add.s64 	%rd17, %rd32, 1;
	setp.ge.u64 	%p4, %rd17, %rd11;
	@%p4 bra 	$L__BB3_8;
	ld.global.v4.f32 	{%f5, %f6, %f7, %f8}, [%rd7+16];
	st.global.v4.f32 	[%rd6+16], {%f5, %f6, %f7, %f8};
$L__BB3_8:
	add.s64 	%rd18, %rd32, 2;
	setp.ge.u64 	%p5, %rd18, %rd11;
	@%p5 bra 	$L__BB3_10;
	ld.global.v4.f32 	{%f9, %f10, %f11, %f12}, [%rd7+32];
	st.global.v4.f32 	[%rd6+32], {%f9, %f10, %f11, %f12};
$L__BB3_10:
	add.s64 	%rd19, %rd32, 3;
	setp.ge.u64 	%p6, %rd19, %rd11;
	@%p6 bra 	$L__BB3_12;
	ld.global.v4.f32 	{%f13, %f14, %f15, %f16}, [%rd7+48];
	st.global.v4.f32 	[%rd6+48], {%f13, %f14, %f15, %f16};
$L__BB3_12:
	add.s64 	%rd20, %rd32, 4;
	setp.ge.u64 	%p7, %rd20, %rd11;
	@%p7 bra 	$L__BB3_14;
	ld.global.v4.f32 	{%f17, %f18, %f19, %f20}, [%rd7+64];
	st.global.v4.f32 	[%rd6+64], {%f17, %f18, %f19, %f20};
$L__BB3_14:
	add.s64 	%rd21, %rd32, 5;
	setp.ge.u64 	%p8, %rd21, %rd11;
	@%p8 bra 	$L__BB3_16;
	ld.global.v4.f32 	{%f21, %f22, %f23, %f24}, [%rd7+80];
	st.global.v4.f32 	[%rd6+80], {%f21, %f22, %f23, %f24};
$L__BB3_16:
	add.s64 	%rd22, %rd32, 6;
	setp.ge.u64 	%p9, %rd22, %rd11;
	@%p9 bra 	$L__BB3_18;
	ld.global.v4.f32 	{%f25, %f26, %f27, %f28}, [%rd7+96];
	st.global.v4.f32 	[%rd6+96], {%f25, %f26, %f27, %f28};
$L__BB3_18:
	add.s64 	%rd23, %rd32, 7;
	setp.ge.u64 	%p10, %rd23, %rd11;
	@%p10 bra 	$L__BB3_20;
	ld.global.v4.f32 	{%f29, %f30, %f31, %f32}, [%rd7+112];
	st.global.v4.f32 	[%rd6+112], {%f29, %f30, %f31, %f32};
$L__BB3_20:
	add.s64 	%rd24, %rd32, 8;
	setp.ge.u64 	%p11, %rd24, %rd11;
	@%p11 bra 	$L__BB3_22;
	ld.global.v4.f32 	{%f33, %f34, %f35, %f36}, [%rd7+128];
	st.global.v4.f32 	[%rd6+128], {%f33, %f34, %f35, %f36};
$L__BB3_22:
	add.s64 	%rd25, %rd32, 9;
	setp.ge.u64 	%p12, %rd25, %rd11;
	@%p12 bra 	$L__BB3_24;
	ld.global.v4.f32 	{%f37, %f38, %f39, %f40}, [%rd7+144];
	st.global.v4.f32 	[%rd6+144], {%f37, %f38, %f39, %f40};
$L__BB3_24:
	add.s64 	%rd26, %rd32, 10;
	setp.ge.u64 	%p13, %rd26, %rd11;
	@%p13 bra 	$L__BB3_26;
	ld.global.v4.f32 	{%f41, %f42, %f43, %f44}, [%rd7+160];
	st.global.v4.f32 	[%rd6+160], {%f41, %f42, %f43, %f44};
$L__BB3_26:
	add.s64 	%rd27, %rd32, 11;
	setp.ge.u64 	%p14, %rd27, %rd11;
	@%p14 bra 	$L__BB3_28;
	ld.global.v4.f32 	{%f45, %f46, %f47, %f48}, [%rd7+176];
	st.global.v4.f32 	[%rd6+176], {%f45, %f46, %f47, %f48};
$L__BB3_28:
	add.s64 	%rd28, %rd32, 12;
	setp.ge.u64 	%p15, %rd28, %rd11;
	@%p15 bra 	$L__BB3_30;
	ld.global.v4.f32 	{%f49, %f50, %f51, %f52}, [%rd7+192];
	st.global.v4.f32 	[%rd6+192], {%f49, %f50, %f51, %f52};
$L__BB3_30:
	add.s64 	%rd29, %rd32, 13;
	setp.ge.u64 	%p16, %rd29, %rd11;
	@%p16 bra 	$L__BB3_32;
	ld.global.v4.f32 	{%f53, %f54, %f55, %f56}, [%rd7+208];
	st.global.v4.f32 	[%rd6+208], {%f53, %f54, %f55, %f56};
$L__BB3_32:
	add.s64 	%rd30, %rd32, 14;
	setp.ge.u64 	%p17, %rd30, %rd11;
	@%p17 bra 	$L__BB3_34;
	ld.global.v4.f32 	{%f57, %f58, %f59, %f60}, [%rd7+224];
	st.global.v4.f32 	[%rd6+224], {%f57, %f58, %f59, %f60};
$L__BB3_34:
	add.s64 	%rd31, %rd32, 15;
	setp.ge.u64 	%p18, %rd31, %rd11;
	@%p18 bra 	$L__BB3_36;
	ld.global.v4.f32 	{%f61, %f62, %f63, %f64}, [%rd7+240];
	st.global.v4.f32 	[%rd6+240], {%f61, %f62, %f63, %f64};
$L__BB3_36:
	add.s64 	%rd32, %rd32, %rd2;
	setp.lt.u64 	%p19, %rd32, %rd11;
	@%p19 bra 	$L__BB3_2;
$L__BB3_37:
	ret;

}


// ===== COMPILED SASS (sm_100) =====

	.target	sm_100

	.elftype	@"ET_EXEC"


//--------------------- .note.nv.tkinfo           --------------------------
	.section	.note.nv.tkinfo,"",@"SHT_NOTE"
	.sectionflags	@"SHF_NOTE_NV_TKINFO"
	.tkinfo
        /*0018*/ 	.word	0x00000002
        /*0030*/ 	.string	""
        /*0030*/ 	.string	"ptxas"
        /*0030*/ 	.string	"Cuda compilation tools, release 13.0, V13.0.88"
        /*0030*/ 	.string	"Build cuda_13.0.r13.0/compiler.36424714_0"
        /*0030*/ 	.string	"-arch sm_100 -m 64 "



//--------------------- .note.nv.cuinfo           --------------------------
	.section	.note.nv.cuinfo,"",@"SHT_NOTE"
	.sectionflags	@"SHF_NOTE_NV_CUINFO"
        /*0018*/ 	.short	0x0002
        /*001a*/ 	.short	0x0064
        /*001c*/ 	.short	0x0082
	.zero		2


//--------------------- .nv.info                  --------------------------
	.section	.nv.info,"",@"SHT_CUDA_INFO"
	.align	4


	//----- nvinfo : EIATTR_REGCOUNT
	.align		4
        /*0000*/ 	.byte	0x04, 0x2f
        /*0002*/ 	.short	(.L_1 - .L_0)
	.align		4
.L_0:
        /*0004*/ 	.word	index@(_Z18scalar_copy_kernelPfPKfm)
        /*0008*/ 	.word	0x0000000a


	//----- nvinfo : EIATTR_FRAME_SIZE
	.align		4
.L_1:
        /*000c*/ 	.byte	0x04, 0x11
        /*000e*/ 	.short	(.L_3 - .L_2)
	.align		4
.L_2:
        /*0010*/ 	.word	index@(_Z18scalar_copy_kernelPfPKfm)
        /*0014*/ 	.word	0x00000000


	//----- nvinfo : EIATTR_REGCOUNT
	.align		4
.L_3:
        /*0018*/ 	.byte	0x04, 0x2f
        /*001a*/ 	.short	(.L_5 - .L_4)
	.align		4
.L_4:
        /*001c*/ 	.word	index@(_Z22vectorized_copy_kernelP6float4PKS_m)
        /*0020*/ 	.word	0x0000000c


	//----- nvinfo : EIATTR_FRAME_SIZE
	.align		4
.L_5:
        /*0024*/ 	.byte	0x04, 0x11
        /*0026*/ 	.short	(.L_7 - .L_6)
	.align		4
.L_6:
        /*0028*/ 	.word	index@(_Z22vectorized_copy_kernelP6float4PKS_m)
        /*002c*/ 	.word	0x00000000


	//----- nvinfo : EIATTR_REGCOUNT
	.align		4
.L_7:
        /*0030*/ 	.byte	0x04, 0x2f
        /*0032*/ 	.short	(.L_9 - .L_8)
	.align		4
.L_8:
        /*0034*/ 	.word	index@(_Z27hbm3e_optimized_copy_kernelP6float4PKS_m)
        /*0038*/ 	.word	0x00000016


	//----- nvinfo : EIATTR_FRAME_SIZE
	.align		4
.L_9:
        /*003c*/ 	.byte	0x04, 0x11
        /*003e*/ 	.short	(.L_11 - .L_10)
	.align		4
.L_10:
        /*0040*/ 	.word	index@(_Z27hbm3e_optimized_copy_kernelP6float4PKS_m)
        /*0044*/ 	.word	0x00000000


	//----- nvinfo : EIATTR_REGCOUNT
	.align		4
.L_11:
        /*0048*/ 	.byte	0x04, 0x2f
        /*004a*/ 	.short	(.L_13 - .L_12)
	.align		4
.L_12:
        /*004c*/ 	.word	index@(_Z26hbm3e_prefetch_copy_kernelP6float4PKS_m)
        /*0050*/ 	.word	0x00000017


	//----- nvinfo : EIATTR_FRAME_SIZE
	.align		4
.L_13:
        /*0054*/ 	.byte	0x04, 0x11
        /*0056*/ 	.short	(.L_15 - .L_14)
	.align		4
.L_14:
        /*0058*/ 	.word	index@(_Z26hbm3e_prefetch_copy_kernelP6float4PKS_m)
        /*005c*/ 	.word	0x00000000


	//----- nvinfo : EIATTR_MIN_STACK_SIZE
	.align		4
.L_15:
        /*0060*/ 	.byte	0x04, 0x12
        /*0062*/ 	.short	(.L_17 - .L_16)
	.align		4
.L_16:
        /*0064*/ 	.word	index@(_Z26hbm3e_prefetch_copy_kernelP6float4PKS_m)
        /*0068*/ 	.word	0x00000000


	//----- nvinfo : EIATTR_MIN_STACK_SIZE
	.align		4
.L_17:
        /*006c*/ 	.byte	0x04, 0x12
        /*006e*/ 	.short	(.L_19 - .L_18)
	.align		4
.L_18:
        /*0070*/ 	.word	index@(_Z27hbm3e_optimized_copy_kernelP6float4PKS_m)
        /*0074*/ 	.word	0x00000000


	//----- nvinfo : EIATTR_MIN_STACK_SIZE
	.align		4
.L_19:
        /*0078*/ 	.byte	0x04, 0x12
        /*007a*/ 	.short	(.L_21 - .L_20)
	.align		4
.L_20:
        /*007c*/ 	.word	index@(_Z22vectorized_copy_kernelP6float4PKS_m)
        /*0080*/ 	.word	0x00000000


	//----- nvinfo : EIATTR_MIN_STACK_SIZE
	.align		4
.L_21:
        /*0084*/ 	.byte	0x04, 0x12
        /*0086*/ 	.short	(.L_23 - .L_22)
	.align		4
.L_22:
        /*0088*/ 	.word	index@(_Z18scalar_copy_kernelPfPKfm)
        /*008c*/ 	.word	0x00000000
.L_23:


//--------------------- .nv.compat                --------------------------
	.section	.nv.compat,"",@"SHT_CUDA_COMPAT_INFO"
	.align	4
        /*0000*/ 	.byte	0x02, 0x09, 0x00, 0x00, 0x02, 0x02, 0x01, 0x00, 0x02, 0x05, 0x05, 0x00, 0x03, 0x07, 0x01, 0x01
        /*0010*/ 	.byte	0x02, 0x03, 0x00, 0x00, 0x02, 0x06, 0x01, 0x00, 0x04, 0x0b, 0x08, 0x00, 0x09, 0x00, 0x00, 0x00
        /*0020*/ 	.byte	0x00, 0x00, 0x00, 0x00


//--------------------- .nv.info._Z26hbm3e_prefetch_copy_kernelP6float4PKS_m --------------------------
	.section	.nv.info._Z26hbm3e_prefetch_copy_kernelP6float4PKS_m,"",@"SHT_CUDA_INFO"
	.sectionflags	@""
	.align	4


	//----- nvinfo : EIATTR_CUDA_API_VERSION
	.align		4
        /*0000*/ 	.byte	0x04, 0x37
        /*0002*/ 	.short	(.L_25 - .L_24)
.L_24:
        /*0004*/ 	.word	0x00000082


	//----- nvinfo : EIATTR_KPARAM_INFO
	.align		4
.L_25:
        /*0008*/ 	.byte	0x04, 0x17
        /*000a*/ 	.short	(.L_27 - .L_26)
.L_26:
        /*000c*/ 	.word	0x00000000
        /*0010*/ 	.short	0x0002
        /*0012*/ 	.short	0x0010
        /*0014*/ 	.byte	0x00, 0xf0, 0x21, 0x00


	//----- nvinfo : EIATTR_KPARAM_INFO
	.align		4
.L_27:
        /*0018*/ 	.byte	0x04, 0x17
        /*001a*/ 	.short	(.L_29 - .L_28)
.L_28:
        /*001c*/ 	.word	0x00000000
        /*0020*/ 	.short	0x0001
        /*0022*/ 	.short	0x0008
        /*0024*/ 	.byte	0x00, 0xf5, 0x21, 0x00


	//----- nvinfo : EIATTR_KPARAM_INFO
	.align		4
.L_29:
        /*0028*/ 	.byte	0x04, 0x17
        /*002a*/ 	.short	(.L_31 - .L_30)
.L_30:
        /*002c*/ 	.word	0x00000000
        /*0030*/ 	.short	0x0000
        /*0032*/ 	.short	0x0000
        /*0034*/ 	.byte	0x00, 0xf5, 0x21, 0x00


	//----- nvinfo : EIATTR_SPARSE_MMA_MASK
	.align		4
.L_31:
        /*0038*/ 	.byte	0x03, 0x50
        /*003a*/ 	.short	0x0000


	//----- nvinfo : EIATTR_MAXREG_COUNT
	.align		4
        /*003c*/ 	.byte	0x03, 0x1b
        /*003e*/ 	.short	0x00ff


	//----- nvinfo : EIATTR_MERCURY_ISA_VERSION
	.align		4
        /*0040*/ 	.byte	0x03, 0x5f
        /*0042*/ 	.short	0x0101


	//----- nvinfo : EIATTR_VRC_CTA_INIT_COUNT
	.align		4
        /*0044*/ 	.byte	0x02, 0x4a
	.zero		1
	.zero		1


	//----- nvinfo : EIATTR_EXIT_INSTR_OFFSETS
	.align		4
        /*0048*/ 	.byte	0x04, 0x1c
        /*004a*/ 	.short	(.L_33 - .L_32)


	//   ....[0]....
.L_32:
        /*004c*/ 	.word	0x00000090


	//   ....[1]....
        /*0050*/ 	.word	0x000007f0


	//----- nvinfo : EIATTR_CRS_STACK_SIZE
	.align		4
.L_33:
        /*0054*/ 	.byte	0x04, 0x1e
        /*0056*/ 	.short	(.L_35 - .L_34)
.L_34:
        /*0058*/ 	.word	0x00000000


	//----- nvinfo : EIATTR_CBANK_PARAM_SIZE
	.align		4
.L_35:
        /*005c*/ 	.byte	0x03, 0x19
        /*005e*/ 	.short	0x0018


	//----- nvinfo : EIATTR_PARAM_CBANK
	.align		4
        /*0060*/ 	.byte	0x04, 0x0a
        /*0062*/ 	.short	(.L_37 - .L_36)
	.align		4
.L_36:
        /*0064*/ 	.word	index@(.nv.constant0._Z26hbm3e_prefetch_copy_kernelP6float4PKS_m)
        /*0068*/ 	.short	0x0380
        /*006a*/ 	.short	0x0018


	//----- nvinfo : EIATTR_SW_WAR
	.align		4
.L_37:
        /*006c*/ 	.byte	0x04, 0x36
        /*006e*/ 	.short	(.L_39 - .L_38)
.L_38:
        /*0070*/ 	.word	0x00000008
.L_39:


//--------------------- .nv.info._Z27hbm3e_optimized_copy_kernelP6float4PKS_m --------------------------
	.section	.nv.info._Z27hbm3e_optimized_copy_kernelP6float4PKS_m,"",@"SHT_CUDA_INFO"
	.sectionflags	@""
	.align	4


	//----- nvinfo : EIATTR_CUDA_API_VERSION
	.align		4
        /*0000*/ 	.byte	0x04, 0x37
        /*0002*/ 	.short	(.L_41 - .L_40)
.L_40:
        /*0004*/ 	.word	0x00000082


	//----- nvinfo : EIATTR_KPARAM_INFO
	.align		4
.L_41:
        /*0008*/ 	.byte	0x04, 0x17
        /*000a*/ 	.short	(.L_43 - .L_42)
.L_42:
        /*000c*/ 	.word	0x00000000
        /*0010*/ 	.short	0x0002
        /*0012*/ 	.short	0x0010
        /*0014*/ 	.byte	0x00, 0xf0, 0x21, 0x00


	//----- nvinfo : EIATTR_KPARAM_INFO
	.align		4
.L_43:
        /*0018*/ 	.byte	0x04, 0x17
        /*001a*/ 	.short	(.L_45 - .L_44)
.L_44:
        /*001c*/ 	.word	0x00000000
        /*0020*/ 	.short	0x0001
        /*0022*/ 	.short	0x0008
        /*0024*/ 	.byte	0x00, 0xf5, 0x21, 0x00


	//----- nvinfo : EIATTR_KPARAM_INFO
	.align		4
.L_45:
        /*0028*/ 	.byte	0x04, 0x17
        /*002a*/ 	.short	(.L_47 - .L_46)
.L_46:
        /*002c*/ 	.word	0x00000000
        /*0030*/ 	.short	0x0000
        /*0032*/ 	.short	0x0000
        /*0034*/ 	.byte	0x00, 0xf5, 0x21, 0x00


	//----- nvinfo : EIATTR_SPARSE_MMA_MASK
	.align		4
.L_47:
        /*0038*/ 	.byte	0x03, 0x50
        /*003a*/ 	.short	0x0000


	//----- nvinfo : EIATTR_MAXREG_COUNT
	.align		4
        /*003c*/ 	.byte	0x03, 0x1b
        /*003e*/ 	.short	0x00ff


	//----- nvinfo : EIATTR_MERCURY_ISA_VERSION
	.align		4
        /*0040*/ 	.byte	0x03, 0x5f
        /*0042*/ 	.short	0x0101


	//----- nvinfo : EIATTR_VRC_CTA_INIT_COUNT
	.align		4
        /*0044*/ 	.byte	0x02, 0x4a
	.zero		1
	.zero		1


	//----- nvinfo : EIATTR_EXIT_INSTR_OFFSETS
	.align		4
        /*0048*/ 	.byte	0x04, 0x1c
        /*004a*/ 	.short	(.L_49 - .L_48)


	//   ....[0]....
.L_48:
        /*004c*/ 	.word	0x00000090


	//   ....[1]....
        /*0050*/ 	.word	0x00000a70


	//----- nvinfo : EIATTR_CRS_STACK_SIZE
	.align		4
.L_49:
        /*0054*/ 	.byte	0x04, 0x1e
        /*0056*/ 	.short	(.L_51 - .L_50)
.L_50:
        /*0058*/ 	.word	0x00000000


	//----- nvinfo : EIATTR_CBANK_PARAM_SIZE
	.align		4
.L_51:
        /*005c*/ 	.byte	0x03, 0x19
        /*005e*/ 	.short	0x0018


	//----- nvinfo : EIATTR_PARAM_CBANK
	.align		4
        /*0060*/ 	.byte	0x04, 0x0a
        /*0062*/ 	.short	(.L_53 - .L_52)
	.align		4
.L_52:
        /*0064*/ 	.word	index@(.nv.constant0._Z27hbm3e_optimized_copy_kernelP6float4PKS_m)
        /*0068*/ 	.short	0x0380
        /*006a*/ 	.short	0x0018


	//----- nvinfo : EIATTR_SW_WAR
	.align		4
.L_53:
        /*006c*/ 	.byte	0x04, 0x36
        /*006e*/ 	.short	(.L_55 - .L_54)
.L_54:
        /*0070*/ 	.word	0x00000008
.L_55:


//--------------------- .nv.info._Z22vectorized_copy_kernelP6float4PKS_m --------------------------
	.section	.nv.info._Z22vectorized_copy_kernelP6float4PKS_m,"",@"SHT_CUDA_INFO"
	.sectionflags	@""
	.align	4


	//----- nvinfo : EIATTR_CUDA_API_VERSION
	.align		4
        /*0000*/ 	.byte	0x04, 0x37
        /*0002*/ 	.short	(.L_57 - .L_56)
.L_56:
        /*0004*/ 	.word	0x00000082


	//----- nvinfo : EIATTR_KPARAM_INFO
	.align		4
.L_57:
        /*0008*/ 	.byte	0x04, 0x17
        /*000a*/ 	.short	(.L_59 - .L_58)
.L_58:
        /*000c*/ 	.word	0x00000000
        /*0010*/ 	.short	0x0002
        /*0012*/ 	.short	0x0010
        /*0014*/ 	.byte	0x00, 0xf0, 0x21, 0x00


	//----- nvinfo : EIATTR_KPARAM_INFO
	.align		4
.L_59:
        /*0018*/ 	.byte	0x04, 0x17
        /*001a*/ 	.short	(.L_61 - .L_60)
.L_60:
        /*001c*/ 	.word	0x00000000
        /*0020*/ 	.short	0x0001
        /*0022*/ 	.short	0x0008
        /*0024*/ 	.byte	0x00, 0xf5, 0x21, 0x00


	//----- nvinfo : EIATTR_KPARAM_INFO
	.align		4
.L_61:
        /*0028*/ 	.byte	0x04, 0x17
        /*002a*/ 	.short	(.L_63 - .L_62)
.L_62:
        /*002c*/ 	.word	0x00000000
        /*0030*/ 	.short	0x0000
        /*0032*/ 	.short	0x0000
        /*0034*/ 	.byte	0x00, 0xf5, 0x21, 0x00


	//----- nvinfo : EIATTR_SPARSE_MMA_MASK
	.align		4
.L_63:
        /*0038*/ 	.byte	0x03, 0x50
        /*003a*/ 	.short	0x0000


	//----- nvinfo : EIATTR_MAXREG_COUNT
	.align		4
        /*003c*/ 	.byte	0x03, 0x1b
        /*003e*/ 	.short	0x00ff


	//----- nvinfo : EIATTR_MERCURY_ISA_VERSION
	.align		4
        /*0040*/ 	.byte	0x03, 0x5f
        /*0042*/ 	.short	0x0101


	//----- nvinfo : EIATTR_VRC_CTA_INIT_COUNT
	.align		4
        /*0044*/ 	.byte	0x02, 0x4a
	.zero		1
	.zero		1


	//----- nvinfo : EIATTR_EXIT_INSTR_OFFSETS
	.align		4
        /*0048*/ 	.byte	0x04, 0x1c
        /*004a*/ 	.short	(.L_65 - .L_64)


	//   ....[0]....
.L_64:
        /*004c*/ 	.word	0x000000a0


	//   ....[1]....
        /*0050*/ 	.word	0x000001b0


	//----- nvinfo : EIATTR_CRS_STACK_SIZE
	.align		4
.L_65:
        /*0054*/ 	.byte	0x04, 0x1e
        /*0056*/ 	.short	(.L_67 - .L_66)
.L_66:
        /*0058*/ 	.word	0x00000000


	//----- nvinfo : EIATTR_CBANK_PARAM_SIZE
	.align		4
.L_67:
        /*005c*/ 	.byte	0x03, 0x19
        /*005e*/ 	.short	0x0018


	//----- nvinfo : EIATTR_PARAM_CBANK
	.align		4
        /*0060*/ 	.byte	0x04, 0x0a
        /*0062*/ 	.short	(.L_69 - .L_68)
	.align		4
.L_68:
        /*0064*/ 	.word	index@(.nv.constant0._Z22vectorized_copy_kernelP6float4PKS_m)
        /*0068*/ 	.short	0x0380
        /*006a*/ 	.short	0x0018


	//----- nvinfo : EIATTR_SW_WAR
	.align		4
.L_69:
        /*006c*/ 	.byte	0x04, 0x36
        /*006e*/ 	.short	(.L_71 - .L_70)
.L_70:
        /*0070*/ 	.word	0x00000008
.L_71:


//--------------------- .nv.info._Z18scalar_copy_kernelPfPKfm --------------------------
	.section	.nv.info._Z18scalar_copy_kernelPfPKfm,"",@"SHT_CUDA_INFO"
	.sectionflags	@""
	.align	4


	//----- nvinfo : EIATTR_CUDA_API_VERSION
	.align		4
        /*0000*/ 	.byte	0x04, 0x37
        /*0002*/ 	.short	(.L_73 - .L_72)
.L_72:
        /*0004*/ 	.word	0x00000082


	//----- nvinfo : EIATTR_KPARAM_INFO
	.align		4
.L_73:
        /*0008*/ 	.byte	0x04, 0x17
        /*000a*/ 	.short	(.L_75 - .L_74)
.L_74:
        /*000c*/ 	.word	0x00000000
        /*0010*/ 	.short	0x0002
        /*0012*/ 	.short	0x0010
        /*0014*/ 	.byte	0x00, 0xf0, 0x21, 0x00


	//----- nvinfo : EIATTR_KPARAM_INFO
	.align		4
.L_75:
        /*0018*/ 	.byte	0x04, 0x17
        /*001a*/ 	.short	(.L_77 - .L_76)
.L_76:
        /*001c*/ 	.word	0x00000000
        /*0020*/ 	.short	0x0001
        /*0022*/ 	.short	0x0008
        /*0024*/ 	.byte	0x00, 0xf5, 0x21, 0x00


	//----- nvinfo : EIATTR_KPARAM_INFO
	.align		4
.L_77:
        /*0028*/ 	.byte	0x04, 0x17
        /*002a*/ 	.short	(.L_79 - .L_78)
.L_78:
        /*002c*/ 	.word	0x00000000
        /*0030*/ 	.short	0x0000
        /*0032*/ 	.short	0x0000
        /*0034*/ 	.byte	0x00, 0xf5, 0x21, 0x00


	//----- nvinfo : EIATTR_SPARSE_MMA_MASK
	.align		4
.L_79:
        /*0038*/ 	.byte	0x03, 0x50
        /*003a*/ 	.short	0x0000


	//----- nvinfo : EIATTR_MAXREG_COUNT
	.align		4
        /*003c*/ 	.byte	0x03, 0x1b
        /*003e*/ 	.short	0x00ff


	//----- nvinfo : EIATTR_MERCURY_ISA_VERSION
	.align		4
        /*0040*/ 	.byte	0x03, 0x5f
        /*0042*/ 	.short	0x0101


	//----- nvinfo : EIATTR_VRC_CTA_INIT_COUNT
	.align		4
        /*0044*/ 	.byte	0x02, 0x4a
	.zero		1
	.zero		1


	//----- nvinfo : EIATTR_EXIT_INSTR_OFFSETS
	.align		4
        /*0048*/ 	.byte	0x04, 0x1c
        /*004a*/ 	.short	(.L_81 - .L_80)


	//   ....[0]....
.L_80:
        /*004c*/ 	.word	0x000000a0


	//   ....[1]....
        /*0050*/ 	.word	0x000001b0


	//----- nvinfo : EIATTR_CRS_STACK_SIZE
	.align		4
.L_81:
        /*0054*/ 	.byte	0x04, 0x1e
        /*0056*/ 	.short	(.L_83 - .L_82)
.L_82:
        /*0058*/ 	.word	0x00000000


	//----- nvinfo : EIATTR_CBANK_PARAM_SIZE
	.align		4
.L_83:
        /*005c*/ 	.byte	0x03, 0x19
        /*005e*/ 	.short	0x0018


	//----- nvinfo : EIATTR_PARAM_CBANK
	.align		4
        /*0060*/ 	.byte	0x04, 0x0a
        /*0062*/ 	.short	(.L_85 - .L_84)
	.align		4
.L_84:
        /*0064*/ 	.word	index@(.nv.constant0._Z18scalar_copy_kernelPfPKfm)
        /*0068*/ 	.short	0x0380
        /*006a*/ 	.short	0x0018


	//----- nvinfo : EIATTR_SW_WAR
	.align		4
.L_85:
        /*006c*/ 	.byte	0x04, 0x36
        /*006e*/ 	.short	(.L_87 - .L_86)
.L_86:
        /*0070*/ 	.word	0x00000008
.L_87:


//--------------------- .nv.callgraph             --------------------------
	.section	.nv.callgraph,"",@"SHT_CUDA_CALLGRAPH"
	.align	4
	.sectionentsize	8
	.align		4
        /*0000*/ 	.word	0x00000000
	.align		4
        /*0004*/ 	.word	0xffffffff
	.align		4
        /*0008*/ 	.word	0x00000000
	.align		4
        /*000c*/ 	.word	0xfffffffe
	.align		4
        /*0010*/ 	.word	0x00000000
	.align		4
        /*0014*/ 	.word	0xfffffffd
	.align		4
        /*0018*/ 	.word	0x00000000
	.align		4
        /*001c*/ 	.word	0xfffffffc


//--------------------- .text._Z26hbm3e_prefetch_copy_kernelP6float4PKS_m --------------------------
	.section	.text._Z26hbm3e_prefetch_copy_kernelP6float4PKS_m,"ax",@progbits
	.align	128
        .global         _Z26hbm3e_prefetch_copy_kernelP6float4PKS_m
        .type           _Z26hbm3e_prefetch_copy_kernelP6float4PKS_m,@function
        .size           _Z26hbm3e_prefetch_copy_kernelP6float4PKS_m,(.L_x_8 - _Z26hbm3e_prefetch_copy_kernelP6float4PKS_m)
        .other          _Z26hbm3e_prefetch_copy_kernelP6float4PKS_m,@"STO_CUDA_ENTRY STV_DEFAULT"
_Z26hbm3e_prefetch_copy_kernelP6float4PKS_m:
.text._Z26hbm3e_prefetch_copy_kernelP6float4PKS_m:
[----:B------:R-:W-:Y:S01]  /*0000*/  LDC R1, c[0x0][0x37c] ;  /* 0x0000df00ff017b82 */ /* 0x000fe20000000800 */
[----:B------:R-:W0:Y:S07]  /*0010*/  S2R R3, SR_TID.X ;  /* 0x0000000000037919 */ /* 0x000e2e0000002100 */
[----:B------:R-:W0:Y:S01]  /*0020*/  S2UR UR4, SR_CTAID.X ;  /* 0x00000000000479c3 */ /* 0x000e220000002500 */
[----:B------:R-:W1:Y:S07]  /*0030*/  LDCU.64 UR6, c[0x0][0x390] ;  /* 0x00007200ff0677ac */ /* 0x000e6e0008000a00 */
[----:B------:R-:W0:Y:S02]  /*0040*/  LDC R0, c[0x0][0x360] ;  /* 0x0000d800ff007b82 */ /* 0x000e240000000800 */
[----:B0-----:R-:W-:-:S04]  /*0050*/  IMAD R6, R0, UR4, R3 ;  /* 0x0000000400067c24 */ /* 0x001fc8000f8e0203 */
[----:B------:R-:W-:-:S03]  /*0060*/  IMAD.WIDE.U32 R6, R6, 0x10, RZ ;  /* 0x0000001006067825 */ /* 0x000fc600078e00ff */
[----:B-1----:R-:W-:-:S04]  /*0070*/  ISETP.GE.U32.AND P0, PT, R6, UR6, PT ;  /* 0x0000000606007c0c */ /* 0x002fc8000bf06070 */
[----:B------:R-:W-:-:S13]  /*0080*/  ISETP.GE.U32.AND.EX P0, PT, R7, UR7, PT, P0 ;  /* 0x0000000707007c0c */ /* 0x000fda000bf06100 */
[----:B------:R-:W-:Y:S05]  /*0090*/  @P0 EXIT ;  /* 0x000000000000094d */ /* 0x000fea0003800000 */
[----:B------:R-:W0:Y:S01]  /*00a0*/  LDCU UR4, c[0x0][0x370] ;  /* 0x00006e00ff0477ac */ /* 0x000e220008000800 */
[----:B------:R-:W1:Y:S01]  /*00b0*/  LDCU.64 UR6, c[0x0][0x358] ;  /* 0x00006b00ff0677ac */ /* 0x000e620008000a00 */
[----:B------:R-:W2:Y:S01]  /*00c0*/  LDCU.64 UR12, c[0x0][0x390] ;  /* 0x00007200ff0c77ac */ /* 0x000ea20008000a00 */
[----:B------:R-:W3:Y:S01]  /*00d0*/  LDCU.128 UR8, c[0x0][0x380] ;  /* 0x00007000ff0877ac */ /* 0x000ee20008000c00 */
[----:B0-----:R-:W-:-:S07]  /*00e0*/  IMAD R0, R0, UR4, RZ ;  /* 0x0000000400007c24 */ /* 0x001fce000f8e02ff */
.L_x_0:
[C---:B0-----:R-:W-:Y:S01]  /*00f0*/  IADD3 R2, P0, PT, R6.reuse, 0x800, RZ ;  /* 0x0000080006027810 */ /* 0x041fe20007f1e0ff */
[C---:B------:R-:W-:Y:S01]  /*0100*/  IMAD.SHL.U32 R3, R6.reuse, 0x10, RZ ;  /* 0x0000001006037824 */ /* 0x040fe200078e00ff */
[--C-:B------:R-:W-:Y:S02]  /*0110*/  SHF.L.U64.HI R10, R6, 0x4, R7.reuse ;  /* 0x00000004060a7819 */ /* 0x100fe40000010207 */
[----:B--2---:R-:W-:Y:S01]  /*0120*/  ISETP.GE.U32.AND P1, PT, R2, UR12, PT ;  /* 0x0000000c02007c0c */ /* 0x004fe2000bf26070 */
[----:B------:R-:W-:Y:S01]  /*0130*/  IMAD.X R2, RZ, RZ, R7, P0 ;  /* 0x000000ffff027224 */ /* 0x000fe200000e0607 */
[----:B------:R-:W-:Y:S02]  /*0140*/  ISETP.GE.U32.AND P0, PT, R6, UR12, PT ;  /* 0x0000000c06007c0c */ /* 0x000fe4000bf06070 */
[----:B---3--:R-:W-:Y:S02]  /*0150*/  IADD3 R4, P2, PT, R3, UR10, RZ ;  /* 0x0000000a03047c10 */ /* 0x008fe4000ff5e0ff */
[----:B------:R-:W-:-:S02]  /*0160*/  ISETP.GE.U32.AND.EX P1, PT, R2, UR13, PT, P1 ;  /* 0x0000000d02007c0c */ /* 0x000fc4000bf26110 */
[----:B------:R-:W-:Y:S02]  /*0170*/  ISETP.GE.U32.AND.EX P0, PT, R7, UR13, PT, P0 ;  /* 0x0000000d07007c0c */ /* 0x000fe4000bf06100 */
[----:B------:R-:W-:-:S09]  /*0180*/  IADD3.X R5, PT, PT, R10, UR11, RZ, P2, !PT ;  /* 0x0000000b0a057c10 */ /* 0x000fd200097fe4ff */
[----:B------:R-:W0:Y:S02]  /*0190*/  @!P1 LDC.64 R8, c[0x0][0x388] ;  /* 0x0000e200ff089b82 */ /* 0x000e240000000a00 */
[----:B0-----:R-:W-:-:S04]  /*01a0*/  @!P1 LEA R8, P3, R6, R8, 0x4 ;  /* 0x0000000806089211 */ /* 0x001fc800078620ff */
[----:B------:R-:W-:-:S05]  /*01b0*/  @!P1 LEA.HI.X R9, R6, R9, R7, 0x4, P3 ;  /* 0x0000000906099211 */ /* 0x000fca00018f2407 */
[----:B------:R0:W-:Y:S04]  /*01c0*/  @!P1 CCTL.E.PF2 [R8+0x8000] ;  /* 0x000080000800998f */ /* 0x0001e80000800100 */
[----:B-1----:R-:W2:Y:S01]  /*01d0*/  @!P0 LDG.E.128 R16, desc[UR6][R4.64] ;  /* 0x0000000604108981 */ /* 0x002ea2000c1e1d00 */
[----:B------:R-:W-:-:S04]  /*01e0*/  IADD3 R2, P2, PT, R6, 0x1, RZ ;  /* 0x0000000106027810 */ /* 0x000fc80007f5e0ff */
[----:B------:R-:W-:Y:S01]  /*01f0*/  ISETP.GE.U32.AND P1, PT, R2, UR12, PT ;  /* 0x0000000c02007c0c */ /* 0x000fe2000bf26070 */
[----:B------:R-:W-:-:S05]  /*0200*/  IMAD.X R2, RZ, RZ, R7, P2 ;  /* 0x000000ffff027224 */ /* 0x000fca00010e0607 */
[----:B------:R-:W-:Y:S02]  /*0210*/  ISETP.GE.U32.AND.EX P1, PT, R2, UR13, PT, P1 ;  /* 0x0000000d02007c0c */ /* 0x000fe4000bf26110 */
[----:B------:R-:W-:-:S04]  /*0220*/  IADD3 R2, P2, PT, R3, UR8, RZ ;  /* 0x0000000803027c10 */ /* 0x000fc8000ff5e0ff */
[----:B------:R-:W-:Y:S02]  /*0230*/  IADD3.X R3, PT, PT, R10, UR9, RZ, P2, !PT ;  /* 0x000000090a037c10 */ /* 0x000fe400097fe4ff */
[----:B------:R-:W-:-:S03]  /*0240*/  IADD3 R10, P2, PT, R6, 0x2, RZ ;  /* 0x00000002060a7810 */ /* 0x000fc60007f5e0ff */
[----:B--2---:R1:W-:Y:S04]  /*0250*/  @!P0 STG.E.128 desc[UR6][R2.64], R16 ;  /* 0x0000001002008986 */ /* 0x0043e8000c101d06 */
[----:B------:R-:W2:Y:S01]  /*0260*/  @!P1 LDG.E.128 R12, desc[UR6][R4.64+0x10] ;  /* 0x00001006040c9981 */ /* 0x000ea2000c1e1d00 */
[----:B0-----:R-:W-:Y:S01]  /*0270*/  IMAD.X R8, RZ, RZ, R7, P2 ;  /* 0x000000ffff087224 */ /* 0x001fe200010e0607 */
[----:B------:R-:W-:-:S04]  /*0280*/  ISETP.GE.U32.AND P0, PT, R10, UR12, PT ;  /* 0x0000000c0a007c0c */ /* 0x000fc8000bf06070 */
[----:B------:R-:W-:Y:S02]  /*0290*/  ISETP.GE.U32.AND.EX P0, PT, R8, UR13, PT, P0 ;  /* 0x0000000d08007c0c */ /* 0x000fe4000bf06100 */
[----:B------:R-:W-:Y:S01]  /*02a0*/  IADD3 R20, P2, PT, R6, 0x3, RZ ;  /* 0x0000000306147810 */ /* 0x000fe20007f5e0ff */
[----:B--2---:R0:W-:Y:S10]  /*02b0*/  @!P1 STG.E.128 desc[UR6][R2.64+0x10], R12 ;  /* 0x0000100c02009986 */ /* 0x0041f4000c101d06 */
[----:B------:R-:W2:Y:S01]  /*02c0*/  @!P0 LDG.E.128 R8, desc[UR6][R4.64+0x20] ;  /* 0x0000200604088981 */ /* 0x000ea2000c1e1d00 */
[----:B------:R-:W-:Y:S01]  /*02d0*/  ISETP.GE.U32.AND P1, PT, R20, UR12, PT ;  /* 0x0000000c14007c0c */ /* 0x000fe2000bf26070 */
[----:B------:R-:W-:-:S05]  /*02e0*/  IMAD.X R20, RZ, RZ, R7, P2 ;  /* 0x000000ffff147224 */ /* 0x000fca00010e0607 */
[----:B------:R-:W-:Y:S02]  /*02f0*/  ISETP.GE.U32.AND.EX P1, PT, R20, UR13, PT, P1 ;  /* 0x0000000d14007c0c */ /* 0x000fe4000bf26110 */
[----:B------:R-:W-:Y:S01]  /*0300*/  IADD3 R20, P2, PT, R6, 0x4, RZ ;  /* 0x0000000406147810 */ /* 0x000fe20007f5e0ff */
[----:B--2---:R2:W-:Y:S10]  /*0310*/  @!P0 STG.E.128 desc[UR6][R2.64+0x20], R8 ;  /* 0x0000200802008986 */ /* 0x0045f4000c101d06 */
[----:B-1----:R-:W3:Y:S01]  /*0320*/  @!P1 LDG.E.128 R16, desc[UR6][R4.64+0x30] ;  /* 0x0000300604109981 */ /* 0x002ee2000c1e1d00 */
[----:B------:R-:W-:Y:S01]  /*0330*/  ISETP.GE.U32.AND P0, PT, R20, UR12, PT ;  /* 0x0000000c14007c0c */ /* 0x000fe2000bf06070 */
[----:B------:R-:W-:-:S05]  /*0340*/  IMAD.X R20, RZ, RZ, R7, P2 ;  /* 0x000000ffff147224 */ /* 0x000fca00010e0607 */
[----:B------:R-:W-:Y:S02]  /*0350*/  ISETP.GE.U32.AND.EX P0, PT, R20, UR13, PT, P0 ;  /* 0x0000000d14007c0c */ /* 0x000fe4000bf06100 */
[----:B------:R-:W-:Y:S01]  /*0360*/  IADD3 R20, P2, PT, R6, 0x5, RZ ;  /* 0x0000000506147810 */ /* 0x000fe20007f5e0ff */
[----:B---3--:R1:W-:Y:S10]  /*0370*/  @!P1 STG.E.128 desc[UR6][R2.64+0x30], R16 ;  /* 0x0000301002009986 */ /* 0x0083f4000c101d06 */
[----:B0-----:R-:W3:Y:S01]  /*0380*/  @!P0 LDG.E.128 R12, desc[UR6][R4.64+0x40] ;  /* 0x00004006040c8981 */ /* 0x001ee2000c1e1d00 */
[----:B------:R-:W-:Y:S01]  /*0390*/  ISETP.GE.U32.AND P1, PT, R20, UR12, PT ;  /* 0x0000000c14007c0c */ /* 0x000fe2000bf26070 */
[----:B------:R-:W-:-:S05]  /*03a0*/  IMAD.X R20, RZ, RZ, R7, P2 ;  /* 0x000000ffff147224 */ /* 0x000fca00010e0607 */
[----:B------:R-:W-:Y:S02]  /*03b0*/  ISETP.GE.U32.AND.EX P1, PT, R20, UR13, PT, P1 ;  /* 0x0000000d14007c0c */ /* 0x000fe4000bf26110 */
[----:B------:R-:W-:Y:S01]  /*03c0*/  IADD3 R20, P2, PT, R6, 0x6, RZ ;  /* 0x0000000606147810 */ /* 0x000fe20007f5e0ff */
[----:B---3--:R0:W-:Y:S10]  /*03d0*/  @!P0 STG.E.128 desc[UR6][R2.64+0x40], R12 ;  /* 0x0000400c02008986 */ /* 0x0081f4000c101d06 */
[----:B--2---:R-:W2:Y:S01]  /*03e0*/  @!P1 LDG.E.128 R8, desc[UR6][R4.64+0x50] ;  /* 0x0000500604089981 */ /* 0x004ea2000c1e1d00 */
        /* <DEDUP_REMOVED lines=56> */
[----:B------:R-:W-:Y:S01]  /*0770*/  ISETP.GE.U32.AND.EX P1, PT, R20, UR13, PT, P1 ;  /* 0x0000000d14007c0c */ /* 0x000fe2000bf26110 */
[----:B--2---:R0:W-:-:S12]  /*0780*/  @!P0 STG.E.128 desc[UR6][R2.64+0xe0], R8 ;  /* 0x0000e00802008986 */ /* 0x0041d8000c101d06 */
[----:B-1----:R-:W2:Y:S01]  /*0790*/  @!P1 LDG.E.128 R16, desc[UR6][R4.64+0xf0] ;  /* 0x0000f00604109981 */ /* 0x002ea2000c1e1d00 */
[----:B------:R-:W-:-:S03]  /*07a0*/  IMAD.WIDE.U32 R6, R0, 0x10, R6 ;  /* 0x0000001000067825 */ /* 0x000fc600078e0006 */
[----:B------:R-:W-:-:S04]  /*07b0*/  ISETP.GE.U32.AND P0, PT, R6, UR12, PT ;  /* 0x0000000c06007c0c */ /* 0x000fc8000bf06070 */
[----:B------:R-:W-:Y:S01]  /*07c0*/  ISETP.GE.U32.AND.EX P0, PT, R7, UR13, PT, P0 ;  /* 0x0000000d07007c0c */ /* 0x000fe2000bf06100 */
[----:B--2---:R0:W-:-:S12]  /*07d0*/  @!P1 STG.E.128 desc[UR6][R2.64+0xf0], R16 ;  /* 0x0000f01002009986 */ /* 0x0041d8000c101d06 */
[----:B------:R-:W-:Y:S05]  /*07e0*/  @!P0 BRA `(.L_x_0) ;  /* 0xfffffff800408947 */ /* 0x000fea000383ffff */
[----:B------:R-:W-:Y:S05]  /*07f0*/  EXIT ;  /* 0x000000000000794d */ /* 0x000fea0003800000 */
.L_x_1:
[----:B------:R-:W-:-:S00]  /*0800*/  BRA `(.L_x_1) ;  /* 0xfffffffc00fc7947 */ /* 0x000fc0000383ffff */
[----:B------:R-:W-:-:S00]  /*0810*/  NOP ;  /* 0x0000000000007918 */ /* 0x000fc00000000000 */
        /* <DEDUP_REMOVED lines=14> */
.L_x_8:


//--------------------- .text._Z27hbm3e_optimized_copy_kernelP6float4PKS_m --------------------------
	.section	.text._Z27hbm3e_optimized_copy_kernelP6float4PKS_m,"ax",@progbits
	.align	128
        .global         _Z27hbm3e_optimized_copy_kernelP6float4PKS_m
        .type           _Z27hbm3e_optimized_copy_kernelP6float4PKS_m,@function
        .size           _Z27hbm3e_optimized_copy_kernelP6float4PKS_m,(.L_x_9 - _Z27hbm3e_optimized_copy_kernelP6float4PKS_m)
        .other          _Z27hbm3e_optimized_copy_kernelP6float4PKS_m,@"STO_CUDA_ENTRY STV_DEFAULT"
_Z27hbm3e_optimized_copy_kernelP6float4PKS_m:
.text._Z27hbm3e_optimized_copy_kernelP6float4PKS_m:
        /* <DEDUP_REMOVED lines=15> */
.L_x_2:
[C---:B--2---:R-:W-:Y:S01]  /*00f0*/  ISETP.GE.U32.AND P1, PT, R6.reuse, UR12, PT ;  /* 0x0000000c06007c0c */ /* 0x044fe2000bf26070 */
[C---:B------:R-:W-:Y:S01]  /*0100*/  IMAD.SHL.U32 R8, R6.reuse, 0x10, RZ ;  /* 0x0000001006087824 */ /* 0x040fe200078e00ff */
[----:B------:R-:W-:Y:S02]  /*0110*/  SHF.L.U64.HI R9, R6, 0x4, R7 ;  /* 0x0000000406097819 */ /* 0x000fe40000010207 */
[----:B------:R-:W-:Y:S02]  /*0120*/  ISETP.GE.U32.AND.EX P1, PT, R7, UR13, PT, P1 ;  /* 0x0000000d07007c0c */ /* 0x000fe4000bf26110 */
[----:B---3--:R-:W-:-:S04]  /*0130*/  IADD3 R4, P0, PT, R8, UR10, RZ ;  /* 0x0000000a08047c10 */ /* 0x008fc8000ff1e0ff */
[----:B------:R-:W-:-:S07]  /*0140*/  IADD3.X R5, PT, PT, R9, UR11, RZ, P0, !PT ;  /* 0x0000000b09057c10 */ /* 0x000fce00087fe4ff */
[----:B-1----:R-:W2:Y:S01]  /*0150*/  @!P1 LDG.E.EF.128 R16, desc[UR6][R4.64] ;  /* 0x0000000604109981 */ /* 0x002ea2000c0e1d00 */
[----:B------:R-:W-:-:S04]  /*0160*/  IADD3 R2, P2, PT, R6, 0x1, RZ ;  /* 0x0000000106027810 */ /* 0x000fc80007f5e0ff */
[----:B------:R-:W-:Y:S01]  /*0170*/  ISETP.GE.U32.AND P0, PT, R2, UR12, PT ;  /* 0x0000000c02007c0c */ /* 0x000fe2000bf06070 */
[----:B------:R-:W-:Y:S01]  /*0180*/  IMAD.X R3, RZ, RZ, R7, P2 ;  /* 0x000000ffff037224 */ /* 0x000fe200010e0607 */
[----:B------:R-:W-:-:S04]  /*0190*/  IADD3 R2, P2, PT, R8, UR8, RZ ;  /* 0x0000000808027c10 */ /* 0x000fc8000ff5e0ff */
[----:B------:R-:W-:Y:S02]  /*01a0*/  ISETP.GE.U32.AND.EX P0, PT, R3, UR13, PT, P0 ;  /* 0x0000000d03007c0c */ /* 0x000fe4000bf06100 */
[----:B------:R-:W-:Y:S02]  /*01b0*/  IADD3.X R3, PT, PT, R9, UR9, RZ, P2, !PT ;  /* 0x0000000909037c10 */ /* 0x000fe400097fe4ff */
[----:B------:R-:W-:-:S03]  /*01c0*/  IADD3 R8, P2, PT, R6, 0x2, RZ ;  /* 0x0000000206087810 */ /* 0x000fc60007f5e0ff */
[----:B--2---:R0:W-:Y:S04]  /*01d0*/  @!P1 STG.E desc[UR6][R2.64], R16 ;  /* 0x0000001002009986 */ /* 0x0041e8000c101906 */
[----:B------:R-:W-:Y:S04]  /*01e0*/  @!P1 STG.E desc[UR6][R2.64+0x4], R17 ;  /* 0x0000041102009986 */ /* 0x000fe8000c101906 */
[----:B------:R-:W-:Y:S04]  /*01f0*/  @!P1 STG.E desc[UR6][R2.64+0x8], R18 ;  /* 0x0000081202009986 */ /* 0x000fe8000c101906 */
[----:B------:R-:W-:Y:S04]  /*0200*/  @!P1 STG.E desc[UR6][R2.64+0xc], R19 ;  /* 0x00000c1302009986 */ /* 0x000fe8000c101906 */
[----:B------:R-:W2:Y:S01]  /*0210*/  @!P0 LDG.E.EF.128 R12, desc[UR6][R4.64+0x10] ;  /* 0x00001006040c8981 */ /* 0x000ea2000c0e1d00 */
[----:B------:R-:W-:Y:S01]  /*0220*/  ISETP.GE.U32.AND P1, PT, R8, UR12, PT ;  /* 0x0000000c08007c0c */ /* 0x000fe2000bf26070 */
[----:B------:R-:W-:-:S05]  /*0230*/  IMAD.X R8, RZ, RZ, R7, P2 ;  /* 0x000000ffff087224 */ /* 0x000fca00010e0607 */
[----:B------:R-:W-:Y:S02]  /*0240*/  ISETP.GE.U32.AND.EX P1, PT, R8, UR13, PT, P1 ;  /* 0x0000000d08007c0c */ /* 0x000fe4000bf26110 */
[----:B0-----:R-:W-:Y:S01]  /*0250*/  IADD3 R16, P2, PT, R6, 0x3, RZ ;  /* 0x0000000306107810 */ /* 0x001fe20007f5e0ff */
        /* <DEDUP_REMOVED lines=102> */
[----:B------:R1:W-:Y:S04]  /*08c0*/  @!P1 STG.E desc[UR6][R2.64+0xcc], R19 ;  /* 0x0000cc1302009986 */ /* 0x0003e8000c101906 */
[----:B------:R-:W2:Y:S01]  /*08d0*/  @!P0 LDG.E.EF.128 R12, desc[UR6][R4.64+0xd0] ;  /* 0x0000d006040c8981 */ /* 0x000ea2000c0e1d00 */
[----:B------:R-:W-:Y:S01]  /*08e0*/  ISETP.GE.U32.AND P1, PT, R8, UR12, PT ;  /* 0x0000000c08007c0c */ /* 0x000fe2000bf26070 */
[----:B------:R-:W-:-:S05]  /*08f0*/  IMAD.X R8, RZ, RZ, R7, P2 ;  /* 0x000000ffff087224 */ /* 0x000fca00010e0607 */
[----:B------:R-:W-:Y:S02]  /*0900*/  ISETP.GE.U32.AND.EX P1, PT, R8, UR13, PT, P1 ;  /* 0x0000000d08007c0c */ /* 0x000fe4000bf26110 */
[----:B0-----:R-:W-:Y:S01]  /*0910*/  IADD3 R16, P2, PT, R6, 0xf, RZ ;  /* 0x0000000f06107810 */ /* 0x001fe20007f5e0ff */
[----:B--2---:R0:W-:Y:S04]  /*0920*/  @!P0 STG.E desc[UR6][R2.64+0xd0], R12 ;  /* 0x0000d00c02008986 */ /* 0x0041e8000c101906 */
[----:B------:R0:W-:Y:S04]  /*0930*/  @!P0 STG.E desc[UR6][R2.64+0xd4], R13 ;  /* 0x0000d40d02008986 */ /* 0x0001e8000c101906 */
[----:B------:R0:W-:Y:S04]  /*0940*/  @!P0 STG.E desc[UR6][R2.64+0xd8], R14 ;  /* 0x0000d80e02008986 */ /* 0x0001e8000c101906 */
[----:B------:R0:W-:Y:S04]  /*0950*/  @!P0 STG.E desc[UR6][R2.64+0xdc], R15 ;  /* 0x0000dc0f02008986 */ /* 0x0001e8000c101906 */
[----:B------:R-:W2:Y:S01]  /*0960*/  @!P1 LDG.E.EF.128 R8, desc[UR6][R4.64+0xe0] ;  /* 0x0000e00604089981 */ /* 0x000ea2000c0e1d00 */
[----:B------:R-:W-:Y:S01]  /*0970*/  ISETP.GE.U32.AND P0, PT, R16, UR12, PT ;  /* 0x0000000c10007c0c */ /* 0x000fe2000bf06070 */
[----:B------:R-:W-:-:S05]  /*0980*/  IMAD.X R16, RZ, RZ, R7, P2 ;  /* 0x000000ffff107224 */ /* 0x000fca00010e0607 */
[----:B------:R-:W-:Y:S01]  /*0990*/  ISETP.GE.U32.AND.EX P0, PT, R16, UR13, PT, P0 ;  /* 0x0000000d10007c0c */ /* 0x000fe2000bf06100 */
[----:B--2---:R0:W-:Y:S04]  /*09a0*/  @!P1 STG.E desc[UR6][R2.64+0xe0], R8 ;  /* 0x0000e00802009986 */ /* 0x0041e8000c101906 */
[----:B------:R0:W-:Y:S04]  /*09b0*/  @!P1 STG.E desc[UR6][R2.64+0xe4], R9 ;  /* 0x0000e40902009986 */ /* 0x0001e8000c101906 */
[----:B------:R0:W-:Y:S04]  /*09c0*/  @!P1 STG.E desc[UR6][R2.64+0xe8], R10 ;  /* 0x0000e80a02009986 */ /* 0x0001e8000c101906 */
[----:B------:R0:W-:Y:S04]  /*09d0*/  @!P1 STG.E desc[UR6][R2.64+0xec], R11 ;  /* 0x0000ec0b02009986 */ /* 0x0001e8000c101906 */
[----:B-1----:R-:W2:Y:S01]  /*09e0*/  @!P0 LDG.E.EF.128 R16, desc[UR6][R4.64+0xf0] ;  /* 0x0000f00604108981 */ /* 0x002ea2000c0e1d00 */
[----:B------:R-:W-:-:S03]  /*09f0*/  IMAD.WIDE.U32 R6, R0, 0x10, R6 ;  /* 0x0000001000067825 */ /* 0x000fc600078e0006 */
[----:B--2---:R0:W-:Y:S04]  /*0a00*/  @!P0 STG.E desc[UR6][R2.64+0xf0], R16 ;  /* 0x0000f01002008986 */ /* 0x0041e8000c101906 */
[----:B------:R0:W-:Y:S04]  /*0a10*/  @!P0 STG.E desc[UR6][R2.64+0xf4], R17 ;  /* 0x0000f41102008986 */ /* 0x0001e8000c101906 */
[----:B------:R0:W-:Y:S04]  /*0a20*/  @!P0 STG.E desc[UR6][R2.64+0xf8], R18 ;  /* 0x0000f81202008986 */ /* 0x0001e8000c101906 */
[----:B------:R0:W-:Y:S01]  /*0a30*/  @!P0 STG.E desc[UR6][R2.64+0xfc], R19 ;  /* 0x0000fc1302008986 */ /* 0x0001e2000c101906 */
[----:B------:R-:W-:-:S04]  /*0a40*/  ISETP.GE.U32.AND P0, PT, R6, UR12, PT ;  /* 0x0000000c06007c0c */ /* 0x000fc8000bf06070 */
[----:B------:R-:W-:-:S13]  /*0a50*/  ISETP.GE.U32.AND.EX P0, PT, R7, UR13, PT, P0 ;  /* 0x0000000d07007c0c */ /* 0x000fda000bf06100 */
[----:B0-----:R-:W-:Y:S05]  /*0a60*/  @!P0 BRA `(.L_x_2) ;  /* 0xfffffff400a08947 */ /* 0x001fea000383ffff */
[----:B------:R-:W-:Y:S05]  /*0a70*/  EXIT ;  /* 0x000000000000794d */ /* 0x000fea0003800000 */
.L_x_3:
        /* <DEDUP_REMOVED lines=16> */
.L_x_9:


//--------------------- .text._Z22vectorized_copy_kernelP6float4PKS_m --------------------------
	.section	.text._Z22vectorized_copy_kernelP6float4PKS_m,"ax",@progbits
	.align	128
        .global         _Z22vectorized_copy_kernelP6float4PKS_m
        .type           _Z22vectorized_copy_kernelP6float4PKS_m,@function
        .size           _Z22vectorized_copy_kernelP6float4PKS_m,(.L_x_10 - _Z22vectorized_copy_kernelP6float4PKS_m)
        .other          _Z22vectorized_copy_kernelP6float4PKS_m,@"STO_CUDA_ENTRY STV_DEFAULT"
_Z22vectorized_copy_kernelP6float4PKS_m:
.text._Z22vectorized_copy_kernelP6float4PKS_m:
[----:B------:R-:W-:Y:S01]  /*0000*/  LDC R1, c[0x0][0x37c] ;  /* 0x0000df00ff017b82 */ /* 0x000fe20000000800 */
[----:B------:R-:W0:Y:S07]  /*0010*/  S2R R3, SR_TID.X ;  /* 0x0000000000037919 */ /* 0x000e2e0000002100 */
[----:B------:R-:W0:Y:S01]  /*0020*/  S2UR UR4, SR_CTAID.X ;  /* 0x00000000000479c3 */ /* 0x000e220000002500 */
[----:B------:R-:W1:Y:S07]  /*0030*/  LDCU.64 UR6, c[0x0][0x390] ;  /* 0x00007200ff0677ac */ /* 0x000e6e0008000a00 */
[----:B------:R-:W0:Y:S01]  /*0040*/  LDC R8, c[0x0][0x360] ;  /* 0x0000d800ff087b82 */ /* 0x000e220000000800 */
[----:B------:R-:W2:Y:S01]  /*0050*/  LDCU UR5, c[0x0][0x370] ;  /* 0x00006e00ff0577ac */ /* 0x000ea20008000800 */
[----:B0-----:R-:W-:-:S02]  /*0060*/  IMAD R0, R8, UR4, R3 ;  /* 0x0000000408007c24 */ /* 0x001fc4000f8e0203 */
[----:B--2---:R-:W-:-:S03]  /*0070*/  IMAD R8, R8, UR5, RZ ;  /* 0x0000000508087c24 */ /* 0x004fc6000f8e02ff */
[----:B-1----:R-:W-:-:S04]  /*0080*/  ISETP.GE.U32.AND P0, PT, R0, UR6, PT ;  /* 0x0000000600007c0c */ /* 0x002fc8000bf06070 */
[----:B------:R-:W-:-:S13]  /*0090*/  ISETP.GE.U32.AND.EX P0, PT, RZ, UR7, PT, P0 ;  /* 0x00000007ff007c0c */ /* 0x000fda000bf06100 */
[----:B------:R-:W-:Y:S05]  /*00a0*/  @P0 EXIT ;  /* 0x000000000000094d */ /* 0x000fea0003800000 */
[----:B------:R-:W-:Y:S01]  /*00b0*/  IMAD.MOV.U32 R9, RZ, RZ, RZ ;  /* 0x000000ffff097224 */ /* 0x000fe200078e00ff */
[----:B------:R-:W0:Y:S01]  /*00c0*/  LDCU.64 UR4, c[0x0][0x358] ;  /* 0x00006b00ff0477ac */ /* 0x000e220008000a00 */
[----:B------:R-:W1:Y:S05]  /*00d0*/  LDCU.128 UR8, c[0x0][0x380] ;  /* 0x00007000ff0877ac */ /* 0x000e6a0008000c00 */
.L_x_4:
[C---:B--2---:R-:W-:Y:S01]  /*00e0*/  IMAD.SHL.U32 R2, R0.reuse, 0x10, RZ ;  /* 0x0000001000027824 */ /* 0x044fe200078e00ff */
[----:B------:R-:W-:-:S04]  /*00f0*/  SHF.L.U64.HI R3, R0, 0x4, R9 ;  /* 0x0000000400037819 */ /* 0x000fc80000010209 */
[----:B-1----:R-:W-:-:S04]  /*0100*/  IADD3 R4, P0, PT, R2, UR10, RZ ;  /* 0x0000000a02047c10 */ /* 0x002fc8000ff1e0ff */
[----:B------:R-:W-:-:S06]  /*0110*/  IADD3.X R5, PT, PT, R3, UR11, RZ, P0, !PT ;  /* 0x0000000b03057c10 */ /* 0x000fcc00087fe4ff */
[----:B0-----:R-:W2:Y:S01]  /*0120*/  LDG.E.128 R4, desc[UR4][R4.64] ;  /* 0x0000000404047981 */ /* 0x001ea2000c1e1d00 */
[----:B------:R-:W-:-:S04]  /*0130*/  IADD3 R2, P0, PT, R2, UR8, RZ ;  /* 0x0000000802027c10 */ /* 0x000fc8000ff1e0ff */
[----:B------:R-:W-:Y:S02]  /*0140*/  IADD3.X R3, PT, PT, R3, UR9, RZ, P0, !PT ;  /* 0x0000000903037c10 */ /* 0x000fe400087fe4ff */
[----:B------:R-:W-:-:S05]  /*0150*/  IADD3 R0, P0, PT, R8, R0, RZ ;  /* 0x0000000008007210 */ /* 0x000fca0007f1e0ff */
[----:B------:R-:W-:Y:S01]  /*0160*/  IMAD.X R9, RZ, RZ, R9, P0 ;  /* 0x000000ffff097224 */ /* 0x000fe200000e0609 */
[----:B------:R-:W-:-:S04]  /*0170*/  ISETP.GE.U32.AND P0, PT, R0, UR6, PT ;  /* 0x0000000600007c0c */ /* 0x000fc8000bf06070 */
[----:B------:R-:W-:Y:S01]  /*0180*/  ISETP.GE.U32.AND.EX P0, PT, R9, UR7, PT, P0 ;  /* 0x0000000709007c0c */ /* 0x000fe2000bf06100 */
[----:B--2---:R2:W-:-:S12]  /*0190*/  STG.E.128 desc[UR4][R2.64], R4 ;  /* 0x0000000402007986 */ /* 0x0045d8000c101d04 */
[----:B------:R-:W-:Y:S05]  /*01a0*/  @!P0 BRA `(.L_x_4) ;  /* 0xfffffffc00cc8947 */ /* 0x000fea000383ffff */
[----:B------:R-:W-:Y:S05]  /*01b0*/  EXIT ;  /* 0x000000000000794d */ /* 0x000fea0003800000 */
.L_x_5:
        /* <DEDUP_REMOVED lines=12> */
.L_x_10:


//--------------------- .text._Z18scalar_copy_kernelPfPKfm --------------------------
	.section	.text._Z18scalar_copy_kernelPfPKfm,"ax",@progbits
	.align	128
        .global         _Z18scalar_copy_kernelPfPKfm
        .type           _Z18scalar_copy_kernelPfPKfm,@function
        .size           _Z18scalar_copy_kernelPfPKfm,(.L_x_11 - _Z18scalar_copy_kernelPfPKfm)
        .other          _Z18scalar_copy_kernelPfPKfm,@"STO_CUDA_ENTRY STV_DEFAULT"
_Z18scalar_copy_kernelPfPKfm:
.text._Z18scalar_copy_kernelPfPKfm:
        /* <DEDUP_REMOVED lines=14> */
.L_x_6:
[C---:B--2---:R-:W-:Y:S01]  /*00e0*/  IMAD.SHL.U32 R4, R0.reuse, 0x4, RZ ;  /* 0x0000000400047824 */ /* 0x044fe200078e00ff */
[----:B------:R-:W-:-:S04]  /*00f0*/  SHF.L.U64.HI R5, R0, 0x2, R7 ;  /* 0x0000000200057819 */ /* 0x000fc80000010207 */
[----:B-1----:R-:W-:-:S04]  /*0100*/  IADD3 R2, P0, PT, R4, UR10, RZ ;  /* 0x0000000a04027c10 */ /* 0x002fc8000ff1e0ff */
[----:B------:R-:W-:-:S06]  /*0110*/  IADD3.X R3, PT, PT, R5, UR11, RZ, P0, !PT ;  /* 0x0000000b05037c10 */ /* 0x000fcc00087fe4ff */
[----:B0-----:R-:W2:Y:S01]  /*0120*/  LDG.E R3, desc[UR4][R2.64] ;  /* 0x0000000402037981 */ /* 0x001ea2000c1e1900 */
[----:B------:R-:W-:-:S04]  /*0130*/  IADD3 R4, P0, PT, R4, UR8, RZ ;  /* 0x0000000804047c10 */ /* 0x000fc8000ff1e0ff */
[----:B------:R-:W-:Y:S02]  /*0140*/  IADD3.X R5, PT, PT, R5, UR9, RZ, P0, !PT ;  /* 0x0000000905057c10 */ /* 0x000fe400087fe4ff */
[----:B------:R-:W-:-:S05]  /*0150*/  IADD3 R0, P0, PT, R6, R0, RZ ;  /* 0x0000000006007210 */ /* 0x000fca0007f1e0ff */
[----:B------:R-:W-:Y:S01]  /*0160*/  IMAD.X R7, RZ, RZ, R7, P0 ;  /* 0x000000ffff077224 */ /* 0x000fe200000e0607 */
[----:B------:R-:W-:-:S04]  /*0170*/  ISETP.GE.U32.AND P0, PT, R0, UR6, PT ;  /* 0x0000000600007c0c */ /* 0x000fc8000bf06070 */
[----:B------:R-:W-:Y:S01]  /*0180*/  ISETP.GE.U32.AND.EX P0, PT, R7, UR7, PT, P0 ;  /* 0x0000000707007c0c */ /* 0x000fe2000bf06100 */
[----:B--2---:R2:W-:-:S12]  /*0190*/  STG.E desc[UR4][R4.64], R3 ;  /* 0x0000000304007986 */ /* 0x0045d8000c101904 */
[----:B------:R-:W-:Y:S05]  /*01a0*/  @!P0 BRA `(.L_x_6) ;  /* 0xfffffffc00cc8947 */ /* 0x000fea000383ffff */
[----:B------:R-:W-:Y:S05]  /*01b0*/  EXIT ;  /* 0x000000000000794d */ /* 0x000fea0003800000 */
.L_x_7:
        /* <DEDUP_REMOVED lines=12> */
.L_x_11:


//--------------------- .nv.shared.reserved.0     --------------------------
	.section	.nv.shared.reserved.0,"aw",@nobits
	.weak		__nv_reservedSMEM_offset_0_alias
	.size		__nv_reservedSMEM_offset_0_alias, 0, 64
	.other		__nv_reservedSMEM_offset_0_alias,@"STO_CUDA_RESERVED_SHARED STV_DEFAULT"
__nv_reservedSMEM_offset_0_alias:
	.zero		0
	.zero		64


//--------------------- .nv.constant0._Z26hbm3e_prefetch_copy_kernelP6float4PKS_m --------------------------
	.section	.nv.constant0._Z26hbm3e_prefetch_copy_kernelP6float4PKS_m,"a",@progbits
	.sectionflags	@""
	.align	4
.nv.constant0._Z26hbm3e_prefetch_copy_kernelP6float4PKS_m:
	.zero		920


//--------------------- .nv.constant0._Z27hbm3e_optimized_copy_kernelP6float4PKS_m --------------------------
	.section	.nv.constant0._Z27hbm3e_optimized_copy_kernelP6float4PKS_m,"a",@progbits
	.sectionflags	@""
	.align	4
.nv.constant0._Z27hbm3e_optimized_copy_kernelP6float4PKS_m:
	.zero		920


//--------------------- .nv.constant0._Z22vectorized_copy_kernelP6float4PKS_m --------------------------
	.section	.nv.constant0._Z22vectorized_copy_kernelP6float4PKS_m,"a",@progbits
	.sectionflags	@""
	.align	4
.nv.constant0._Z22vectorized_copy_kernelP6float4PKS_m:
	.zero		920


//--------------------- .nv.constant0._Z18scalar_copy_kernelPfPKfm --------------------------
	.section	.nv.constant0._Z18scalar_copy_kernelPfPKfm,"a",@progbits
	.sectionflags	@""
	.align	4
.nv.constant0._Z18scalar_copy_kernelPfPKfm:
	.zero		920


//--------------------- SYMBOLS --------------------------

	.type		.nv.reservedSmem.offset0,@object
	.size		.nv.reservedSmem.offset0,0x4
